	.headerflags	@"EF_CUDA_TEXMODE_UNIFIED EF_CUDA_64BIT_ADDRESS EF_CUDA_ACCELERATORS EF_CUDA_SM90 EF_CUDA_VIRTUAL_SM(EF_CUDA_SM90)"
	.elftype	@"ET_EXEC"


//--------------------- .nv.info                  --------------------------
	.section	.nv.info,"",@"SHT_CUDA_INFO"
	.align	4


	//----- nvinfo : EIATTR_REGCOUNT
	.align		4
        /*0000*/ 	.byte	0x04, 0x2f
        /*0002*/ 	.short	(.L_3 - .L_2)
	.align		4
.L_2:
        /*0004*/ 	.word	index@(triton_poi_fused__native_batch_norm_legit_no_training_cat_relu_17)
        /*0008*/ 	.word	0x0000001b


	//----- nvinfo : EIATTR_MIN_STACK_SIZE
	.align		4
.L_3:
        /*000c*/ 	.byte	0x04, 0x12
        /*000e*/ 	.short	(.L_5 - .L_4)
	.align		4
.L_4:
        /*0010*/ 	.word	index@(triton_poi_fused__native_batch_norm_legit_no_training_cat_relu_17)
        /*0014*/ 	.word	0x00000000


	//----- nvinfo : EIATTR_FRAME_SIZE
	.align		4
.L_5:
        /*0018*/ 	.byte	0x04, 0x11
        /*001a*/ 	.short	(.L_7 - .L_6)
	.align		4
.L_6:
        /*001c*/ 	.word	index@(triton_poi_fused__native_batch_norm_legit_no_training_cat_relu_17)
        /*0020*/ 	.word	0x00000000


	//----- nvinfo : EIATTR_MIN_STACK_SIZE
	.align		4
.L_7:
        /*0024*/ 	.byte	0x04, 0x12
        /*0026*/ 	.short	(.L_9 - .L_8)
	.align		4
.L_8:
        /*0028*/ 	.word	index@(triton_poi_fused__native_batch_norm_legit_no_training_cat_relu_17)
        /*002c*/ 	.word	0x00000000
.L_9:


//--------------------- .nv.info.triton_poi_fused__native_batch_norm_legit_no_training_cat_relu_17 --------------------------
	.section	.nv.info.triton_poi_fused__native_batch_norm_legit_no_training_cat_relu_17,"",@"SHT_CUDA_INFO"
	.sectionflags	@""
	.align	4


	//----- nvinfo : EIATTR_CUDA_API_VERSION
	.align		4
        /*0000*/ 	.byte	0x04, 0x37
        /*0002*/ 	.short	(.L_11 - .L_10)
.L_10:
        /*0004*/ 	.word	0x0000007c


	//----- nvinfo : EIATTR_KPARAM_INFO
	.align		4
.L_11:
        /*0008*/ 	.byte	0x04, 0x17
        /*000a*/ 	.short	(.L_13 - .L_12)
.L_12:
        /*000c*/ 	.word	0x00000000
        /*0010*/ 	.short	0x0009
        /*0012*/ 	.short	0x0048
        /*0014*/ 	.byte	0x00, 0xf0, 0x11, 0x00


	//----- nvinfo : EIATTR_KPARAM_INFO
	.align		4
.L_13:
        /*0018*/ 	.byte	0x04, 0x17
        /*001a*/ 	.short	(.L_15 - .L_14)
.L_14:
        /*001c*/ 	.word	0x00000000
        /*0020*/ 	.short	0x0008
        /*0022*/ 	.short	0x0040
        /*0024*/ 	.byte	0x00, 0xf4, 0x21, 0x00


	//----- nvinfo : EIATTR_KPARAM_INFO
	.align		4
.L_15:
        /*0028*/ 	.byte	0x04, 0x17
        /*002a*/ 	.short	(.L_17 - .L_16)
.L_16:
        /*002c*/ 	.word	0x00000000
        /*0030*/ 	.short	0x0007
        /*0032*/ 	.short	0x0038
        /*0034*/ 	.byte	0x00, 0xf4, 0x21, 0x00


	//----- nvinfo : EIATTR_KPARAM_INFO
	.align		4
.L_17:
        /*0038*/ 	.byte	0x04, 0x17
        /*003a*/ 	.short	(.L_19 - .L_18)
.L_18:
        /*003c*/ 	.word	0x00000000
        /*0040*/ 	.short	0x0006
        /*0042*/ 	.short	0x0030
        /*0044*/ 	.byte	0x00, 0xf4, 0x21, 0x00


	//----- nvinfo : EIATTR_KPARAM_INFO
	.align		4
.L_19:
        /*0048*/ 	.byte	0x04, 0x17
        /*004a*/ 	.short	(.L_21 - .L_20)
.L_20:
        /*004c*/ 	.word	0x00000000
        /*0050*/ 	.short	0x0005
        /*0052*/ 	.short	0x0028
        /*0054*/ 	.byte	0x00, 0xf4, 0x21, 0x00


	//----- nvinfo : EIATTR_KPARAM_INFO
	.align		4
.L_21:
        /*0058*/ 	.byte	0x04, 0x17
        /*005a*/ 	.short	(.L_23 - .L_22)
.L_22:
        /*005c*/ 	.word	0x00000000
        /*0060*/ 	.short	0x0004
        /*0062*/ 	.short	0x0020
        /*0064*/ 	.byte	0x00, 0xf4, 0x21, 0x00


	//----- nvinfo : EIATTR_KPARAM_INFO
	.align		4
.L_23:
        /*0068*/ 	.byte	0x04, 0x17
        /*006a*/ 	.short	(.L_25 - .L_24)
.L_24:
        /*006c*/ 	.word	0x00000000
        /*0070*/ 	.short	0x0003
        /*0072*/ 	.short	0x0018
        /*0074*/ 	.byte	0x00, 0xf4, 0x21, 0x00


	//----- nvinfo : EIATTR_KPARAM_INFO
	.align		4
.L_25:
        /*0078*/ 	.byte	0x04, 0x17
        /*007a*/ 	.short	(.L_27 - .L_26)
.L_26:
        /*007c*/ 	.word	0x00000000
        /*0080*/ 	.short	0x0002
        /*0082*/ 	.short	0x0010
        /*0084*/ 	.byte	0x00, 0xf4, 0x21, 0x00


	//----- nvinfo : EIATTR_KPARAM_INFO
	.align		4
.L_27:
        /*0088*/ 	.byte	0x04, 0x17
        /*008a*/ 	.short	(.L_29 - .L_28)
.L_28:
        /*008c*/ 	.word	0x00000000
        /*0090*/ 	.short	0x0001
        /*0092*/ 	.short	0x0008
        /*0094*/ 	.byte	0x00, 0xf4, 0x21, 0x00


	//----- nvinfo : EIATTR_KPARAM_INFO
	.align		4
.L_29:
        /*0098*/ 	.byte	0x04, 0x17
        /*009a*/ 	.short	(.L_31 - .L_30)
.L_30:
        /*009c*/ 	.word	0x00000000
        /*00a0*/ 	.short	0x0000
        /*00a2*/ 	.short	0x0000
        /*00a4*/ 	.byte	0x00, 0xf4, 0x21, 0x00


	//----- nvinfo : EIATTR_SPARSE_MMA_MASK
	.align		4
.L_31:
        /*00a8*/ 	.byte	0x03, 0x50
        /*00aa*/ 	.short	0x0000


	//----- nvinfo : EIATTR_MAXREG_COUNT
	.align		4
        /*00ac*/ 	.byte	0x03, 0x1b
        /*00ae*/ 	.short	0x00ff


	//----- nvinfo : EIATTR_EXIT_INSTR_OFFSETS
	.align		4
        /*00b0*/ 	.byte	0x04, 0x1c
        /*00b2*/ 	.short	(.L_33 - .L_32)


	//   ....[0]....
.L_32:
        /*00b4*/ 	.word	0x000004f0


	//   ....[1]....
        /*00b8*/ 	.word	0x00000510


	//----- nvinfo : EIATTR_REQNTID
	.align		4
.L_33:
        /*00bc*/ 	.byte	0x04, 0x10
        /*00be*/ 	.short	(.L_35 - .L_34)
.L_34:
        /*00c0*/ 	.word	0x00000080
        /*00c4*/ 	.word	0x00000001
        /*00c8*/ 	.word	0x00000001


	//----- nvinfo : EIATTR_CBANK_PARAM_SIZE
	.align		4
.L_35:
        /*00cc*/ 	.byte	0x03, 0x19
        /*00ce*/ 	.short	0x004c


	//----- nvinfo : EIATTR_PARAM_CBANK
	.align		4
        /*00d0*/ 	.byte	0x04, 0x0a
        /*00d2*/ 	.short	(.L_37 - .L_36)
	.align		4
.L_36:
        /*00d4*/ 	.word	index@(.nv.constant0.triton_poi_fused__native_batch_norm_legit_no_training_cat_relu_17)
        /*00d8*/ 	.short	0x0210
        /*00da*/ 	.short	0x004c


	//----- nvinfo : EIATTR_SW_WAR
	.align		4
.L_37:
        /*00dc*/ 	.byte	0x04, 0x36
        /*00de*/ 	.short	(.L_39 - .L_38)
.L_38:
        /*00e0*/ 	.word	0x00000008
.L_39:


//--------------------- .nv.callgraph             --------------------------
	.section	.nv.callgraph,"",@"SHT_CUDA_CALLGRAPH"
	.align	4
	.sectionentsize	8
	.align		4
        /*0000*/ 	.word	0x00000000
	.align		4
        /*0004*/ 	.word	0xffffffff
	.align		4
        /*0008*/ 	.word	0x00000000
	.align		4
        /*000c*/ 	.word	0xfffffffe
	.align		4
        /*0010*/ 	.word	0x00000000
	.align		4
        /*0014*/ 	.word	0xfffffffd
	.align		4
        /*0018*/ 	.word	0x00000000
	.align		4
        /*001c*/ 	.word	0xfffffffc


//--------------------- .nv.constant4             --------------------------
	.section	.nv.constant4,"a",@progbits
	.align	8
	.align		8
.nv.constant4:
        /*0000*/ 	.dword	_$_str
	.align		8
        /*0008*/ 	.dword	_$_str_$_2


//--------------------- .text.triton_poi_fused__native_batch_norm_legit_no_training_cat_relu_17 --------------------------
	.section	.text.triton_poi_fused__native_batch_norm_legit_no_training_cat_relu_17,"ax",@progbits
	.align	128
        .global         triton_poi_fused__native_batch_norm_legit_no_training_cat_relu_17
        .type           triton_poi_fused__native_batch_norm_legit_no_training_cat_relu_17,@function
        .size           triton_poi_fused__native_batch_norm_legit_no_training_cat_relu_17,(.L_x_1 - triton_poi_fused__native_batch_norm_legit_no_training_cat_relu_17)
        .other          triton_poi_fused__native_batch_norm_legit_no_training_cat_relu_17,@"STO_CUDA_ENTRY STV_DEFAULT"
triton_poi_fused__native_batch_norm_legit_no_training_cat_relu_17:
.text.triton_poi_fused__native_batch_norm_legit_no_training_cat_relu_17:
[----:B------:R-:W0:Y:S01]  /*0000*/  LDC R1, c[0x0][0x28] ;  /* 0x00000a00ff017b82 */ /* 0x000e220000000800 */
[----:B------:R-:W1:Y:S01]  /*0010*/  S2R R0, SR_TID.X ;  /* 0x0000000000007919 */ /* 0x000e620000002100 */
[----:B------:R-:W-:Y:S01]  /*0020*/  HFMA2.MMA R7, -RZ, RZ, 0, 0 ;  /* 0x00000000ff077435 */ /* 0x000fe200000001ff */
[----:B------:R-:W-:-:S05]  /*0030*/  ULDC.64 UR4, c[0x0][0x208] ;  /* 0x0000820000047ab9 */ /* 0x000fca0000000a00 */
[----:B------:R-:W2:Y:S01]  /*0040*/  LDC.64 R12, c[0x0][0x218] ;  /* 0x00008600ff0c7b82 */ /* 0x000ea20000000a00 */
[----:B------:R-:W3:Y:S07]  /*0050*/  S2R R3, SR_CTAID.X ;  /* 0x0000000000037919 */ /* 0x000eee0000002500 */
[----:B------:R-:W4:Y:S08]  /*0060*/  LDC.64 R14, c[0x0][0x220] ;  /* 0x00008800ff0e7b82 */ /* 0x000f300000000a00 */
[----:B------:R-:W5:Y:S08]  /*0070*/  LDC.64 R16, c[0x0][0x210] ;  /* 0x00008400ff107b82 */ /* 0x000f700000000a00 */
[----:B------:R-:W2:Y:S01]  /*0080*/  LDC.64 R8, c[0x0][0x228] ;  /* 0x00008a00ff087b82 */ /* 0x000ea20000000a00 */
[----:B-1----:R-:W-:-:S04]  /*0090*/  LOP3.LUT R0, R0, 0x7f, RZ, 0xc0, !PT ;  /* 0x0000007f00007812 */ /* 0x002fc800078ec0ff */
[----:B---3--:R-:W-:-:S04]  /*00a0*/  LEA R0, R3, R0, 0x7 ;  /* 0x0000000003007211 */ /* 0x008fc800078e38ff */
[----:B------:R-:W-:Y:S02]  /*00b0*/  SHF.R.S32.HI R3, RZ, 0x1f, R0 ;  /* 0x0000001fff037819 */ /* 0x000fe40000011400 */
[----:B------:R-:W-:Y:S02]  /*00c0*/  ISETP.GE.AND P0, PT, R0, 0x1200, PT ;  /* 0x000012000000780c */ /* 0x000fe40003f06270 */
[----:B------:R-:W-:Y:S02]  /*00d0*/  LEA.HI R4, R3, R0, RZ, 0x4 ;  /* 0x0000000003047211 */ /* 0x000fe400078f20ff */
[----:B------:R-:W1:Y:S02]  /*00e0*/  LDC.64 R2, c[0x0][0x230] ;  /* 0x00008c00ff027b82 */ /* 0x000e640000000a00 */
[----:B------:R-:W-:-:S05]  /*00f0*/  SHF.R.S32.HI R11, RZ, 0x4, R4 ;  /* 0x00000004ff0b7819 */ /* 0x000fca0000011404 */
[----:B------:R-:W-:-:S05]  /*0100*/  IMAD.HI R5, R11, 0x38e38e39, RZ ;  /* 0x38e38e390b057827 */ /* 0x000fca00078e02ff */
[----:B------:R-:W-:-:S04]  /*0110*/  SHF.R.U32.HI R6, RZ, 0x1f, R5 ;  /* 0x0000001fff067819 */ /* 0x000fc80000011605 */
[----:B------:R-:W-:-:S05]  /*0120*/  LEA.HI.SX32 R6, R5, R6, 0x1c ;  /* 0x0000000605067211 */ /* 0x000fca00078fe2ff */
[----:B------:R-:W-:-:S04]  /*0130*/  IMAD R11, R6, -0x48, R11 ;  /* 0xffffffb8060b7824 */ /* 0x000fc800078e020b */
[----:B-1----:R-:W-:-:S05]  /*0140*/  IMAD.WIDE R2, R11, 0x4, R2 ;  /* 0x000000040b027825 */ /* 0x002fca00078e0202 */
[----:B------:R1:W3:Y:S01]  /*0150*/  @!P0 LDG.E.EL R7, desc[UR4][R2.64] ;  /* 0x0000000402078981 */ /* 0x0002e2000c2e1900 */
[C---:B------:R-:W-:Y:S01]  /*0160*/  IMAD.HI R5, R0.reuse, 0x38e38e39, RZ ;  /* 0x38e38e3900057827 */ /* 0x040fe200078e02ff */
[C---:B------:R-:W-:Y:S02]  /*0170*/  ISETP.GE.AND P4, PT, R11.reuse, 0x44, PT ;  /* 0x000000440b00780c */ /* 0x040fe40003f86270 */
[C---:B------:R-:W-:Y:S01]  /*0180*/  ISETP.GT.AND P2, PT, R11.reuse, 0x43, !P0 ;  /* 0x000000430b00780c */ /* 0x040fe20004744270 */
[----:B----4-:R-:W-:Y:S01]  /*0190*/  IMAD.WIDE R22, R11, 0x4, R14 ;  /* 0x000000040b167825 */ /* 0x010fe200078e020e */
[----:B------:R-:W-:Y:S02]  /*01a0*/  SHF.R.U32.HI R6, RZ, 0x1f, R5 ;  /* 0x0000001fff067819 */ /* 0x000fe40000011605 */
[----:B------:R-:W-:Y:S02]  /*01b0*/  ISETP.LT.AND P1, PT, R0, 0x1200, !P4 ;  /* 0x000012000000780c */ /* 0x000fe40006721270 */
[----:B------:R-:W-:Y:S01]  /*01c0*/  LEA.HI.SX32 R6, R5, R6, 0x18 ;  /* 0x0000000605067211 */ /* 0x000fe200078fc2ff */
[----:B-1----:R-:W1:Y:S01]  /*01d0*/  LDC.64 R2, c[0x0][0x240] ;  /* 0x00009000ff027b82 */ /* 0x002e620000000a00 */
[----:B------:R-:W-:-:S02]  /*01e0*/  LOP3.LUT R5, R4, 0xfffffff0, RZ, 0xc0, !PT ;  /* 0xfffffff004057812 */ /* 0x000fc400078ec0ff */
[----:B------:R-:W-:Y:S01]  /*01f0*/  MOV R10, RZ ;  /* 0x000000ff000a7202 */ /* 0x000fe20000000f00 */
[----:B------:R-:W-:Y:S02]  /*0200*/  IMAD R19, R6, -0x480, R0 ;  /* 0xfffffb8006137824 */ /* 0x000fe400078e0200 */
[----:B------:R-:W-:Y:S02]  /*0210*/  IMAD.IADD R5, R0, 0x1, -R5 ;  /* 0x0000000100057824 */ /* 0x000fe400078e0a05 */
[----:B------:R-:W-:-:S03]  /*0220*/  IMAD R19, R6, 0x440, R19 ;  /* 0x0000044006137824 */ /* 0x000fc600078e0213 */
[----:B------:R-:W-:Y:S01]  /*0230*/  LEA R6, R6, R5, 0x6 ;  /* 0x0000000506067211 */ /* 0x000fe200078e30ff */
[----:B-----5:R-:W-:Y:S01]  /*0240*/  IMAD.WIDE R16, R19, 0x4, R16 ;  /* 0x0000000413107825 */ /* 0x020fe200078e0210 */
[----:B------:R-:W4:Y:S03]  /*0250*/  LDC.64 R4, c[0x0][0x238] ;  /* 0x00008e00ff047b82 */ /* 0x000f260000000a00 */
[----:B------:R-:W-:Y:S01]  /*0260*/  IMAD R6, R11, 0x10, R6 ;  /* 0x000000100b067824 */ /* 0x000fe200078e0206 */
[----:B------:R-:W5:Y:S04]  /*0270*/  @P1 LDG.E R10, desc[UR4][R16.64] ;  /* 0x00000004100a1981 */ /* 0x000f68000c1e1900 */
[----:B------:R-:W-:Y:S01]  /*0280*/  IADD3 R21, R6, -0x440, RZ ;  /* 0xfffffbc006157810 */ /* 0x000fe20007ffe0ff */
[----:B------:R-:W-:-:S04]  /*0290*/  IMAD.MOV.U32 R6, RZ, RZ, RZ ;  /* 0x000000ffff067224 */ /* 0x000fc800078e00ff */
[----:B--2---:R-:W-:Y:S01]  /*02a0*/  IMAD.WIDE R20, R21, 0x4, R12 ;  /* 0x0000000415147825 */ /* 0x004fe200078e020c */
[----:B------:R-:W-:Y:S01]  /*02b0*/  CS2R R12, SRZ ;  /* 0x00000000000c7805 */ /* 0x000fe2000001ff00 */
[----:B------:R-:W2:Y:S05]  /*02c0*/  @P2 LDG.E.EL R6, desc[UR4][R22.64+-0x110] ;  /* 0xfffef00416062981 */ /* 0x000eaa000c2e1900 */
[----:B------:R-:W5:Y:S01]  /*02d0*/  @P2 LDG.E R12, desc[UR4][R20.64] ;  /* 0x00000004140c2981 */ /* 0x000f62000c1e1900 */
[----:B0-----:R-:W-:Y:S01]  /*02e0*/  IMAD.WIDE R8, R11, 0x4, R8 ;  /* 0x000000040b087825 */ /* 0x001fe200078e0208 */
[----:B------:R-:W-:-:S03]  /*02f0*/  HFMA2.MMA R24, -RZ, RZ, 0, 0 ;  /* 0x00000000ff187435 */ /* 0x000fc600000001ff */
[C---:B----4-:R-:W-:Y:S01]  /*0300*/  IMAD.WIDE R14, R11.reuse, 0x4, R4 ;  /* 0x000000040b0e7825 */ /* 0x050fe200078e0204 */
[----:B------:R0:W4:Y:S01]  /*0310*/  @!P0 LDG.E.EL R13, desc[UR4][R8.64] ;  /* 0x00000004080d8981 */ /* 0x000122000c2e1900 */
[----:B------:R-:W0:Y:S02]  /*0320*/  LDC.64 R4, c[0x0][0x248] ;  /* 0x00009200ff047b82 */ /* 0x000e240000000a00 */
[----:B-1----:R-:W-:-:S04]  /*0330*/  IMAD.WIDE R18, R11, 0x4, R2 ;  /* 0x000000040b127825 */ /* 0x002fc800078e0202 */
[----:B------:R-:W-:Y:S01]  /*0340*/  IMAD.MOV.U32 R11, RZ, RZ, RZ ;  /* 0x000000ffff0b7224 */ /* 0x000fe200078e00ff */
[----:B------:R-:W4:Y:S01]  /*0350*/  @!P0 LDG.E.EL R24, desc[UR4][R18.64] ;  /* 0x0000000412188981 */ /* 0x000f22000c2e1900 */
[----:B------:R-:W1:Y:S04]  /*0360*/  LDC.64 R2, c[0x0][0x250] ;  /* 0x00009400ff027b82 */ /* 0x000e680000000a00 */
[----:B------:R-:W4:Y:S01]  /*0370*/  @!P0 LDG.E.EL R11, desc[UR4][R14.64] ;  /* 0x000000040e0b8981 */ /* 0x000f22000c2e1900 */
[----:B0-----:R-:W-:Y:S02]  /*0380*/  IMAD.MOV.U32 R8, RZ, RZ, 0x3e800000 ;  /* 0x3e800000ff087424 */ /* 0x001fe400078e00ff */
[----:B------:R-:W-:-:S04]  /*0390*/  IMAD.WIDE R4, R0, 0x4, R4 ;  /* 0x0000000400047825 */ /* 0x000fc800078e0204 */
[----:B-1----:R-:W-:-:S04]  /*03a0*/  IMAD.WIDE R2, R0, 0x4, R2 ;  /* 0x0000000400027825 */ /* 0x002fc800078e0202 */
[----:B---3--:R-:W-:-:S04]  /*03b0*/  FADD R7, R7, 9.9999997473787516356e-06 ;  /* 0x3727c5ac07077421 */ /* 0x008fc80000000000 */
[----:B------:R-:W0:Y:S02]  /*03c0*/  MUFU.SQRT R16, R7 ;  /* 0x0000000700107308 */ /* 0x000e240000002000 */
[C---:B0-----:R-:W-:Y:S02]  /*03d0*/  FSETP.GT.AND P3, PT, R16.reuse, 8.50705917302346158658e+37, PT ;  /* 0x7e8000001000780b */ /* 0x041fe40003f64000 */
[----:B------:R-:W-:-:S11]  /*03e0*/  FSETP.GEU.AND P5, PT, R16, 1.175494350822287508e-38, PT ;  /* 0x008000001000780b */ /* 0x000fd60003fae000 */
[----:B------:R-:W-:-:S04]  /*03f0*/  @P3 FMUL R16, R16, 0.25 ;  /* 0x3e80000010103820 */ /* 0x000fc80000400000 */
[----:B------:R-:W-:-:S06]  /*0400*/  @!P5 FMUL R16, R16, 16777216 ;  /* 0x4b8000001010d820 */ /* 0x000fcc0000400000 */
[----:B------:R-:W0:Y:S01]  /*0410*/  MUFU.RCP R16, R16 ;  /* 0x0000001000107308 */ /* 0x000e220000001000 */
[----:B--2---:R-:W-:Y:S02]  /*0420*/  SEL R6, R6, RZ, P2 ;  /* 0x000000ff06067207 */ /* 0x004fe40001000000 */
[----:B------:R-:W-:Y:S02]  /*0430*/  FSEL R7, R8, 1, P3 ;  /* 0x3f80000008077808 */ /* 0x000fe40001800000 */
[----:B-----5:R-:W-:Y:S02]  /*0440*/  SEL R9, R12, RZ, P2 ;  /* 0x000000ff0c097207 */ /* 0x020fe40001000000 */
[----:B------:R-:W-:Y:S01]  /*0450*/  SEL R10, R10, RZ, P1 ;  /* 0x000000ff0a0a7207 */ /* 0x000fe20000800000 */
[----:B------:R-:W-:Y:S02]  /*0460*/  @!P5 FMUL R7, R7, 16777216 ;  /* 0x4b8000000707d820 */ /* 0x000fe40000400000 */
[----:B------:R-:W-:-:S04]  /*0470*/  @P4 FADD R10, R9, R6 ;  /* 0x00000006090a4221 */ /* 0x000fc80000000000 */
[----:B----4-:R-:W-:Y:S01]  /*0480*/  FADD R13, R10, -R13 ;  /* 0x8000000d0a0d7221 */ /* 0x010fe20000000000 */
[----:B0-----:R-:W-:-:S04]  /*0490*/  FMUL R6, R16, R7 ;  /* 0x0000000710067220 */ /* 0x001fc80000400000 */
[----:B------:R-:W-:-:S04]  /*04a0*/  FMUL R13, R13, R6 ;  /* 0x000000060d0d7220 */ /* 0x000fc80000400000 */
[----:B------:R-:W-:Y:S01]  /*04b0*/  FFMA R11, R13, R11, R24 ;  /* 0x0000000b0d0b7223 */ /* 0x000fe20000000018 */
[----:B------:R0:W-:Y:S04]  /*04c0*/  @!P0 STG.E desc[UR4][R4.64], R10 ;  /* 0x0000000a04008986 */ /* 0x0001e8000c101904 */
[----:B------:R-:W-:-:S04]  /*04d0*/  FSETP.GEU.AND P1, PT, R11, RZ, PT ;  /* 0x000000ff0b00720b */ /* 0x000fc80003f2e000 */
[----:B------:R-:W-:Y:S01]  /*04e0*/  FSEL R11, R11, RZ, P1 ;  /* 0x000000ff0b0b7208 */ /* 0x000fe20000800000 */
[----:B0-----:R-:W-:Y:S08]  /*04f0*/  @P0 EXIT ;  /* 0x000000000000094d */ /* 0x001ff00003800000 */
[----:B------:R-:W-:Y:S01]  /*0500*/  STG.E desc[UR4][R2.64], R11 ;  /* 0x0000000b02007986 */ /* 0x000fe2000c101904 */
[----:B------:R-:W-:Y:S05]  /*0510*/  EXIT ;  /* 0x000000000000794d */ /* 0x000fea0003800000 */
.L_x_0:
[----:B------:R-:W-:-:S00]  /*0520*/  BRA `(.L_x_0) ;  /* 0xfffffffc00fc7947 */ /* 0x000fc0000383ffff */
[----:B------:R-:W-:-:S00]  /*0530*/  NOP ;  /* 0x0000000000007918 */ /* 0x000fc00000000000 */
        /* <DEDUP_REMOVED lines=12> */
.L_x_1:


//--------------------- .nv.global.init           --------------------------
	.section	.nv.global.init,"aw",@progbits
.nv.global.init:
	.type		_$_str,@object
	.size		_$_str,(_$_str_$_2 - _$_str)
_$_str:
        /*0000*/ 	.byte	0x5f, 0x5f, 0x43, 0x55, 0x44, 0x41, 0x5f, 0x46, 0x54, 0x5a, 0x00
	.type		_$_str_$_2,@object
	.size		_$_str_$_2,(.L_1 - _$_str_$_2)
_$_str_$_2:
        /*000b*/ 	.byte	0x5f, 0x5f, 0x43, 0x55, 0x44, 0x41, 0x5f, 0x50, 0x52, 0x45, 0x43, 0x5f, 0x53, 0x51, 0x52, 0x54
        /*001b*/ 	.byte	0x00
.L_1:


//--------------------- .nv.constant0.triton_poi_fused__native_batch_norm_legit_no_training_cat_relu_17 --------------------------
	.section	.nv.constant0.triton_poi_fused__native_batch_norm_legit_no_training_cat_relu_17,"a",@progbits
	.sectionflags	@""
	.align	4
.nv.constant0.triton_poi_fused__native_batch_norm_legit_no_training_cat_relu_17:
	.zero		604
